//
// Generated by NVIDIA NVVM Compiler
//
// Compiler Build ID: CL-36424714
// Cuda compilation tools, release 13.0, V13.0.88
// Based on NVVM 20.0.0
//

.version 9.0
.target sm_100
.address_size 64

	// .globl	_Z8dkernel1Pii

.visible .entry _Z8dkernel1Pii(
	.param .u64 .ptr .align 1 _Z8dkernel1Pii_param_0,
	.param .u32 _Z8dkernel1Pii_param_1
)
{
	.reg .pred 	%p<2>;
	.reg .b32 	%r<4>;
	.reg .b64 	%rd<5>;

	ld.param.u64 	%rd1, [_Z8dkernel1Pii_param_0];
	ld.param.u32 	%r2, [_Z8dkernel1Pii_param_1];
	mov.u32 	%r1, %tid.x;
	setp.ge.u32 	%p1, %r1, %r2;
	@%p1 bra 	$L__BB0_2;
	cvta.to.global.u64 	%rd2, %rd1;
	mul.wide.u32 	%rd3, %r1, 4;
	add.s64 	%rd4, %rd2, %rd3;
	mov.b32 	%r3, 0;
	st.global.u32 	[%rd4], %r3;
$L__BB0_2:
	ret;

}
	// .globl	_Z8dkernel2Pii
.visible .entry _Z8dkernel2Pii(
	.param .u64 .ptr .align 1 _Z8dkernel2Pii_param_0,
	.param .u32 _Z8dkernel2Pii_param_1
)
{
	.reg .pred 	%p<2>;
	.reg .b32 	%r<5>;
	.reg .b64 	%rd<5>;

	ld.param.u64 	%rd1, [_Z8dkernel2Pii_param_0];
	ld.param.u32 	%r2, [_Z8dkernel2Pii_param_1];
	mov.u32 	%r1, %tid.x;
	setp.ge.u32 	%p1, %r1, %r2;
	@%p1 bra 	$L__BB1_2;
	cvta.to.global.u64 	%rd2, %rd1;
	mul.wide.u32 	%rd3, %r1, 4;
	add.s64 	%rd4, %rd2, %rd3;
	ld.global.u32 	%r3, [%rd4];
	add.s32 	%r4, %r3, %r1;
	st.global.u32 	[%rd4], %r4;
$L__BB1_2:
	ret;

}


// ===== COMPILED SASS (sm_100) =====

	.target	sm_100

	.elftype	@"ET_EXEC"


//--------------------- .note.nv.tkinfo           --------------------------
	.section	.note.nv.tkinfo,"",@"SHT_NOTE"
	.sectionflags	@"SHF_NOTE_NV_TKINFO"
	.tkinfo
        /*0018*/ 	.word	0x00000002
        /*0030*/ 	.string	""
        /*0030*/ 	.string	"ptxas"
        /*0030*/ 	.string	"Cuda compilation tools, release 13.0, V13.0.88"
        /*0030*/ 	.string	"Build cuda_13.0.r13.0/compiler.36424714_0"
        /*0030*/ 	.string	"-arch sm_100 -m 64 "



//--------------------- .note.nv.cuinfo           --------------------------
	.section	.note.nv.cuinfo,"",@"SHT_NOTE"
	.sectionflags	@"SHF_NOTE_NV_CUINFO"
        /*0018*/ 	.short	0x0002
        /*001a*/ 	.short	0x0064
        /*001c*/ 	.short	0x0082
	.zero		2


//--------------------- .nv.info                  --------------------------
	.section	.nv.info,"",@"SHT_CUDA_INFO"
	.align	4


	//----- nvinfo : EIATTR_REGCOUNT
	.align		4
        /*0000*/ 	.byte	0x04, 0x2f
        /*0002*/ 	.short	(.L_1 - .L_0)
	.align		4
.L_0:
        /*0004*/ 	.word	index@(_Z8dkernel1Pii)
        /*0008*/ 	.word	0x00000008


	//----- nvinfo : EIATTR_FRAME_SIZE
	.align		4
.L_1:
        /*000c*/ 	.byte	0x04, 0x11
        /*000e*/ 	.short	(.L_3 - .L_2)
	.align		4
.L_2:
        /*0010*/ 	.word	index@(_Z8dkernel1Pii)
        /*0014*/ 	.word	0x00000000


	//----- nvinfo : EIATTR_REGCOUNT
	.align		4
.L_3:
        /*0018*/ 	.byte	0x04, 0x2f
        /*001a*/ 	.short	(.L_5 - .L_4)
	.align		4
.L_4:
        /*001c*/ 	.word	index@(_Z8dkernel2Pii)
        /*0020*/ 	.word	0x00000008


	//----- nvinfo : EIATTR_FRAME_SIZE
	.align		4
.L_5:
        /*0024*/ 	.byte	0x04, 0x11
        /*0026*/ 	.short	(.L_7 - .L_6)
	.align		4
.L_6:
        /*0028*/ 	.word	index@(_Z8dkernel2Pii)
        /*002c*/ 	.word	0x00000000


	//----- nvinfo : EIATTR_MIN_STACK_SIZE
	.align		4
.L_7:
        /*0030*/ 	.byte	0x04, 0x12
        /*0032*/ 	.short	(.L_9 - .L_8)
	.align		4
.L_8:
        /*0034*/ 	.word	index@(_Z8dkernel2Pii)
        /*0038*/ 	.word	0x00000000


	//----- nvinfo : EIATTR_MIN_STACK_SIZE
	.align		4
.L_9:
        /*003c*/ 	.byte	0x04, 0x12
        /*003e*/ 	.short	(.L_11 - .L_10)
	.align		4
.L_10:
        /*0040*/ 	.word	index@(_Z8dkernel1Pii)
        /*0044*/ 	.word	0x00000000
.L_11:


//--------------------- .nv.compat                --------------------------
	.section	.nv.compat,"",@"SHT_CUDA_COMPAT_INFO"
	.align	4
        /*0000*/ 	.byte	0x02, 0x09, 0x00, 0x00, 0x02, 0x02, 0x01, 0x00, 0x02, 0x05, 0x05, 0x00, 0x03, 0x07, 0x01, 0x01
        /*0010*/ 	.byte	0x02, 0x03, 0x00, 0x00, 0x02, 0x06, 0x01, 0x00, 0x04, 0x0b, 0x08, 0x00, 0x09, 0x00, 0x00, 0x00
        /*0020*/ 	.byte	0x00, 0x00, 0x00, 0x00


//--------------------- .nv.info._Z8dkernel2Pii   --------------------------
	.section	.nv.info._Z8dkernel2Pii,"",@"SHT_CUDA_INFO"
	.sectionflags	@""
	.align	4


	//----- nvinfo : EIATTR_CUDA_API_VERSION
	.align		4
        /*0000*/ 	.byte	0x04, 0x37
        /*0002*/ 	.short	(.L_13 - .L_12)
.L_12:
        /*0004*/ 	.word	0x00000082


	//----- nvinfo : EIATTR_KPARAM_INFO
	.align		4
.L_13:
        /*0008*/ 	.byte	0x04, 0x17
        /*000a*/ 	.short	(.L_15 - .L_14)
.L_14:
        /*000c*/ 	.word	0x00000000
        /*0010*/ 	.short	0x0001
        /*0012*/ 	.short	0x0008
        /*0014*/ 	.byte	0x00, 0xf0, 0x11, 0x00


	//----- nvinfo : EIATTR_KPARAM_INFO
	.align		4
.L_15:
        /*0018*/ 	.byte	0x04, 0x17
        /*001a*/ 	.short	(.L_17 - .L_16)
.L_16:
        /*001c*/ 	.word	0x00000000
        /*0020*/ 	.short	0x0000
        /*0022*/ 	.short	0x0000
        /*0024*/ 	.byte	0x00, 0xf5, 0x21, 0x00


	//----- nvinfo : EIATTR_SPARSE_MMA_MASK
	.align		4
.L_17:
        /*0028*/ 	.byte	0x03, 0x50
        /*002a*/ 	.short	0x0000


	//----- nvinfo : EIATTR_MAXREG_COUNT
	.align		4
        /*002c*/ 	.byte	0x03, 0x1b
        /*002e*/ 	.short	0x00ff


	//----- nvinfo : EIATTR_MERCURY_ISA_VERSION
	.align		4
        /*0030*/ 	.byte	0x03, 0x5f
        /*0032*/ 	.short	0x0101


	//----- nvinfo : EIATTR_VRC_CTA_INIT_COUNT
	.align		4
        /*0034*/ 	.byte	0x02, 0x4a
	.zero		1
	.zero		1


	//----- nvinfo : EIATTR_EXIT_INSTR_OFFSETS
	.align		4
        /*0038*/ 	.byte	0x04, 0x1c
        /*003a*/ 	.short	(.L_19 - .L_18)


	//   ....[0]....
.L_18:
        /*003c*/ 	.word	0x00000040


	//   ....[1]....
        /*0040*/ 	.word	0x000000b0


	//----- nvinfo : EIATTR_CBANK_PARAM_SIZE
	.align		4
.L_19:
        /*0044*/ 	.byte	0x03, 0x19
        /*0046*/ 	.short	0x000c


	//----- nvinfo : EIATTR_PARAM_CBANK
	.align		4
        /*0048*/ 	.byte	0x04, 0x0a
        /*004a*/ 	.short	(.L_21 - .L_20)
	.align		4
.L_20:
        /*004c*/ 	.word	index@(.nv.constant0._Z8dkernel2Pii)
        /*0050*/ 	.short	0x0380
        /*0052*/ 	.short	0x000c


	//----- nvinfo : EIATTR_SW_WAR
	.align		4
.L_21:
        /*0054*/ 	.byte	0x04, 0x36
        /*0056*/ 	.short	(.L_23 - .L_22)
.L_22:
        /*0058*/ 	.word	0x00000008
.L_23:


//--------------------- .nv.info._Z8dkernel1Pii   --------------------------
	.section	.nv.info._Z8dkernel1Pii,"",@"SHT_CUDA_INFO"
	.sectionflags	@""
	.align	4


	//----- nvinfo : EIATTR_CUDA_API_VERSION
	.align		4
        /*0000*/ 	.byte	0x04, 0x37
        /*0002*/ 	.short	(.L_25 - .L_24)
.L_24:
        /*0004*/ 	.word	0x00000082


	//----- nvinfo : EIATTR_KPARAM_INFO
	.align		4
.L_25:
        /*0008*/ 	.byte	0x04, 0x17
        /*000a*/ 	.short	(.L_27 - .L_26)
.L_26:
        /*000c*/ 	.word	0x00000000
        /*0010*/ 	.short	0x0001
        /*0012*/ 	.short	0x0008
        /*0014*/ 	.byte	0x00, 0xf0, 0x11, 0x00


	//----- nvinfo : EIATTR_KPARAM_INFO
	.align		4
.L_27:
        /*0018*/ 	.byte	0x04, 0x17
        /*001a*/ 	.short	(.L_29 - .L_28)
.L_28:
        /*001c*/ 	.word	0x00000000
        /*0020*/ 	.short	0x0000
        /*0022*/ 	.short	0x0000
        /*0024*/ 	.byte	0x00, 0xf5, 0x21, 0x00


	//----- nvinfo : EIATTR_SPARSE_MMA_MASK
	.align		4
.L_29:
        /*0028*/ 	.byte	0x03, 0x50
        /*002a*/ 	.short	0x0000


	//----- nvinfo : EIATTR_MAXREG_COUNT
	.align		4
        /*002c*/ 	.byte	0x03, 0x1b
        /*002e*/ 	.short	0x00ff


	//----- nvinfo : EIATTR_MERCURY_ISA_VERSION
	.align		4
        /*0030*/ 	.byte	0x03, 0x5f
        /*0032*/ 	.short	0x0101


	//----- nvinfo : EIATTR_VRC_CTA_INIT_COUNT
	.align		4
        /*0034*/ 	.byte	0x02, 0x4a
	.zero		1
	.zero		1


	//----- nvinfo : EIATTR_EXIT_INSTR_OFFSETS
	.align		4
        /*0038*/ 	.byte	0x04, 0x1c
        /*003a*/ 	.short	(.L_31 - .L_30)


	//   ....[0]....
.L_30:
        /*003c*/ 	.word	0x00000040


	//   ....[1]....
        /*0040*/ 	.word	0x00000090


	//----- nvinfo : EIATTR_CBANK_PARAM_SIZE
	.align		4
.L_31:
        /*0044*/ 	.byte	0x03, 0x19
        /*0046*/ 	.short	0x000c


	//----- nvinfo : EIATTR_PARAM_CBANK
	.align		4
        /*0048*/ 	.byte	0x04, 0x0a
        /*004a*/ 	.short	(.L_33 - .L_32)
	.align		4
.L_32:
        /*004c*/ 	.word	index@(.nv.constant0._Z8dkernel1Pii)
        /*0050*/ 	.short	0x0380
        /*0052*/ 	.short	0x000c


	//----- nvinfo : EIATTR_SW_WAR
	.align		4
.L_33:
        /*0054*/ 	.byte	0x04, 0x36
        /*0056*/ 	.short	(.L_35 - .L_34)
.L_34:
        /*0058*/ 	.word	0x00000008
.L_35:


//--------------------- .nv.callgraph             --------------------------
	.section	.nv.callgraph,"",@"SHT_CUDA_CALLGRAPH"
	.align	4
	.sectionentsize	8
	.align		4
        /*0000*/ 	.word	0x00000000
	.align		4
        /*0004*/ 	.word	0xffffffff
	.align		4
        /*0008*/ 	.word	0x00000000
	.align		4
        /*000c*/ 	.word	0xfffffffe
	.align		4
        /*0010*/ 	.word	0x00000000
	.align		4
        /*0014*/ 	.word	0xfffffffd
	.align		4
        /*0018*/ 	.word	0x00000000
	.align		4
        /*001c*/ 	.word	0xfffffffc


//--------------------- .text._Z8dkernel2Pii      --------------------------
	.section	.text._Z8dkernel2Pii,"ax",@progbits
	.align	128
        .global         _Z8dkernel2Pii
        .type           _Z8dkernel2Pii,@function
        .size           _Z8dkernel2Pii,(.L_x_2 - _Z8dkernel2Pii)
        .other          _Z8dkernel2Pii,@"STO_CUDA_ENTRY STV_DEFAULT"
_Z8dkernel2Pii:
.text._Z8dkernel2Pii:
[----:B------:R-:W-:Y:S01]  /*0000*/  LDC R1, c[0x0][0x37c] ;  /* 0x0000df00ff017b82 */ /* 0x000fe20000000800 */
[----:B------:R-:W0:Y:S01]  /*0010*/  S2R R5, SR_TID.X ;  /* 0x0000000000057919 */ /* 0x000e220000002100 */
[----:B------:R-:W0:Y:S02]  /*0020*/  LDCU UR4, c[0x0][0x388] ;  /* 0x00007100ff0477ac */ /* 0x000e240008000800 */
[----:B0-----:R-:W-:-:S13]  /*0030*/  ISETP.GE.U32.AND P0, PT, R5, UR4, PT ;  /* 0x0000000405007c0c */ /* 0x001fda000bf06070 */
[----:B------:R-:W-:Y:S05]  /*0040*/  @P0 EXIT ;  /* 0x000000000000094d */ /* 0x000fea0003800000 */
[----:B------:R-:W0:Y:S01]  /*0050*/  LDC.64 R2, c[0x0][0x380] ;  /* 0x0000e000ff027b82 */ /* 0x000e220000000a00 */
[----:B------:R-:W1:Y:S01]  /*0060*/  LDCU.64 UR4, c[0x0][0x358] ;  /* 0x00006b00ff0477ac */ /* 0x000e620008000a00 */
[----:B0-----:R-:W-:-:S05]  /*0070*/  IMAD.WIDE.U32 R2, R5, 0x4, R2 ;  /* 0x0000000405027825 */ /* 0x001fca00078e0002 */
[----:B-1----:R-:W2:Y:S02]  /*0080*/  LDG.E R0, desc[UR4][R2.64] ;  /* 0x0000000402007981 */ /* 0x002ea4000c1e1900 */
[----:B--2---:R-:W-:-:S05]  /*0090*/  IADD3 R5, PT, PT, R0, R5, RZ ;  /* 0x0000000500057210 */ /* 0x004fca0007ffe0ff */
[----:B------:R-:W-:Y:S01]  /*00a0*/  STG.E desc[UR4][R2.64], R5 ;  /* 0x0000000502007986 */ /* 0x000fe2000c101904 */
[----:B------:R-:W-:Y:S05]  /*00b0*/  EXIT ;  /* 0x000000000000794d */ /* 0x000fea0003800000 */
.L_x_0:
[----:B------:R-:W-:-:S00]  /*00c0*/  BRA `(.L_x_0) ;  /* 0xfffffffc00fc7947 */ /* 0x000fc0000383ffff */
[----:B------:R-:W-:-:S00]  /*00d0*/  NOP ;  /* 0x0000000000007918 */ /* 0x000fc00000000000 */
        /* <DEDUP_REMOVED lines=10> */
.L_x_2:


//--------------------- .text._Z8dkernel1Pii      --------------------------
	.section	.text._Z8dkernel1Pii,"ax",@progbits
	.align	128
        .global         _Z8dkernel1Pii
        .type           _Z8dkernel1Pii,@function
        .size           _Z8dkernel1Pii,(.L_x_3 - _Z8dkernel1Pii)
        .other          _Z8dkernel1Pii,@"STO_CUDA_ENTRY STV_DEFAULT"
_Z8dkernel1Pii:
.text._Z8dkernel1Pii:
        /* <DEDUP_REMOVED lines=8> */
[----:B-1----:R-:W-:Y:S01]  /*0080*/  STG.E desc[UR4][R2.64], RZ ;  /* 0x000000ff02007986 */ /* 0x002fe2000c101904 */
[----:B------:R-:W-:Y:S05]  /*0090*/  EXIT ;  /* 0x000000000000794d */ /* 0x000fea0003800000 */
.L_x_1:
        /* <DEDUP_REMOVED lines=14> */
.L_x_3:


//--------------------- .nv.shared.reserved.0     --------------------------
	.section	.nv.shared.reserved.0,"aw",@nobits
	.weak		__nv_reservedSMEM_offset_0_alias
	.size		__nv_reservedSMEM_offset_0_alias, 0, 64
	.other		__nv_reservedSMEM_offset_0_alias,@"STO_CUDA_RESERVED_SHARED STV_DEFAULT"
__nv_reservedSMEM_offset_0_alias:
	.zero		0
	.zero		64


//--------------------- .nv.constant0._Z8dkernel2Pii --------------------------
	.section	.nv.constant0._Z8dkernel2Pii,"a",@progbits
	.sectionflags	@""
	.align	4
.nv.constant0._Z8dkernel2Pii:
	.zero		908


//--------------------- .nv.constant0._Z8dkernel1Pii --------------------------
	.section	.nv.constant0._Z8dkernel1Pii,"a",@progbits
	.sectionflags	@""
	.align	4
.nv.constant0._Z8dkernel1Pii:
	.zero		908


//--------------------- SYMBOLS --------------------------

	.type		.nv.reservedSmem.offset0,@object
	.size		.nv.reservedSmem.offset0,0x4
